	.headerflags	@"EF_CUDA_TEXMODE_UNIFIED EF_CUDA_64BIT_ADDRESS EF_CUDA_ACCELERATORS EF_CUDA_SM90 EF_CUDA_VIRTUAL_SM(EF_CUDA_SM90)"
	.elftype	@"ET_EXEC"


//--------------------- .nv.info                  --------------------------
	.section	.nv.info,"",@"SHT_CUDA_INFO"
	.align	4


	//----- nvinfo : EIATTR_REGCOUNT
	.align		4
        /*0000*/ 	.byte	0x04, 0x2f
        /*0002*/ 	.short	(.L_3 - .L_2)
	.align		4
.L_2:
        /*0004*/ 	.word	index@(triton_poi_fused__native_batch_norm_legit_no_training_convolution_relu_8)
        /*0008*/ 	.word	0x00000016


	//----- nvinfo : EIATTR_MIN_STACK_SIZE
	.align		4
.L_3:
        /*000c*/ 	.byte	0x04, 0x12
        /*000e*/ 	.short	(.L_5 - .L_4)
	.align		4
.L_4:
        /*0010*/ 	.word	index@(triton_poi_fused__native_batch_norm_legit_no_training_convolution_relu_8)
        /*0014*/ 	.word	0x00000000


	//----- nvinfo : EIATTR_FRAME_SIZE
	.align		4
.L_5:
        /*0018*/ 	.byte	0x04, 0x11
        /*001a*/ 	.short	(.L_7 - .L_6)
	.align		4
.L_6:
        /*001c*/ 	.word	index@(triton_poi_fused__native_batch_norm_legit_no_training_convolution_relu_8)
        /*0020*/ 	.word	0x00000000


	//----- nvinfo : EIATTR_MIN_STACK_SIZE
	.align		4
.L_7:
        /*0024*/ 	.byte	0x04, 0x12
        /*0026*/ 	.short	(.L_9 - .L_8)
	.align		4
.L_8:
        /*0028*/ 	.word	index@(triton_poi_fused__native_batch_norm_legit_no_training_convolution_relu_8)
        /*002c*/ 	.word	0x00000000
.L_9:


//--------------------- .nv.info.triton_poi_fused__native_batch_norm_legit_no_training_convolution_relu_8 --------------------------
	.section	.nv.info.triton_poi_fused__native_batch_norm_legit_no_training_convolution_relu_8,"",@"SHT_CUDA_INFO"
	.sectionflags	@""
	.align	4


	//----- nvinfo : EIATTR_CUDA_API_VERSION
	.align		4
        /*0000*/ 	.byte	0x04, 0x37
        /*0002*/ 	.short	(.L_11 - .L_10)
.L_10:
        /*0004*/ 	.word	0x0000007c


	//----- nvinfo : EIATTR_KPARAM_INFO
	.align		4
.L_11:
        /*0008*/ 	.byte	0x04, 0x17
        /*000a*/ 	.short	(.L_13 - .L_12)
.L_12:
        /*000c*/ 	.word	0x00000000
        /*0010*/ 	.short	0x0007
        /*0012*/ 	.short	0x0038
        /*0014*/ 	.byte	0x00, 0xf0, 0x11, 0x00


	//----- nvinfo : EIATTR_KPARAM_INFO
	.align		4
.L_13:
        /*0018*/ 	.byte	0x04, 0x17
        /*001a*/ 	.short	(.L_15 - .L_14)
.L_14:
        /*001c*/ 	.word	0x00000000
        /*0020*/ 	.short	0x0006
        /*0022*/ 	.short	0x0030
        /*0024*/ 	.byte	0x00, 0xf4, 0x21, 0x00


	//----- nvinfo : EIATTR_KPARAM_INFO
	.align		4
.L_15:
        /*0028*/ 	.byte	0x04, 0x17
        /*002a*/ 	.short	(.L_17 - .L_16)
.L_16:
        /*002c*/ 	.word	0x00000000
        /*0030*/ 	.short	0x0005
        /*0032*/ 	.short	0x0028
        /*0034*/ 	.byte	0x00, 0xf4, 0x21, 0x00


	//----- nvinfo : EIATTR_KPARAM_INFO
	.align		4
.L_17:
        /*0038*/ 	.byte	0x04, 0x17
        /*003a*/ 	.short	(.L_19 - .L_18)
.L_18:
        /*003c*/ 	.word	0x00000000
        /*0040*/ 	.short	0x0004
        /*0042*/ 	.short	0x0020
        /*0044*/ 	.byte	0x00, 0xf4, 0x21, 0x00


	//----- nvinfo : EIATTR_KPARAM_INFO
	.align		4
.L_19:
        /*0048*/ 	.byte	0x04, 0x17
        /*004a*/ 	.short	(.L_21 - .L_20)
.L_20:
        /*004c*/ 	.word	0x00000000
        /*0050*/ 	.short	0x0003
        /*0052*/ 	.short	0x0018
        /*0054*/ 	.byte	0x00, 0xf4, 0x21, 0x00


	//----- nvinfo : EIATTR_KPARAM_INFO
	.align		4
.L_21:
        /*0058*/ 	.byte	0x04, 0x17
        /*005a*/ 	.short	(.L_23 - .L_22)
.L_22:
        /*005c*/ 	.word	0x00000000
        /*0060*/ 	.short	0x0002
        /*0062*/ 	.short	0x0010
        /*0064*/ 	.byte	0x00, 0xf4, 0x21, 0x00


	//----- nvinfo : EIATTR_KPARAM_INFO
	.align		4
.L_23:
        /*0068*/ 	.byte	0x04, 0x17
        /*006a*/ 	.short	(.L_25 - .L_24)
.L_24:
        /*006c*/ 	.word	0x00000000
        /*0070*/ 	.short	0x0001
        /*0072*/ 	.short	0x0008
        /*0074*/ 	.byte	0x00, 0xf4, 0x21, 0x00


	//----- nvinfo : EIATTR_KPARAM_INFO
	.align		4
.L_25:
        /*0078*/ 	.byte	0x04, 0x17
        /*007a*/ 	.short	(.L_27 - .L_26)
.L_26:
        /*007c*/ 	.word	0x00000000
        /*0080*/ 	.short	0x0000
        /*0082*/ 	.short	0x0000
        /*0084*/ 	.byte	0x00, 0xf4, 0x21, 0x00


	//----- nvinfo : EIATTR_SPARSE_MMA_MASK
	.align		4
.L_27:
        /*0088*/ 	.byte	0x03, 0x50
        /*008a*/ 	.short	0x0000


	//----- nvinfo : EIATTR_MAXREG_COUNT
	.align		4
        /*008c*/ 	.byte	0x03, 0x1b
        /*008e*/ 	.short	0x00ff


	//----- nvinfo : EIATTR_EXIT_INSTR_OFFSETS
	.align		4
        /*0090*/ 	.byte	0x04, 0x1c
        /*0092*/ 	.short	(.L_29 - .L_28)


	//   ....[0]....
.L_28:
        /*0094*/ 	.word	0x000003c0


	//----- nvinfo : EIATTR_REQNTID
	.align		4
.L_29:
        /*0098*/ 	.byte	0x04, 0x10
        /*009a*/ 	.short	(.L_31 - .L_30)
.L_30:
        /*009c*/ 	.word	0x00000080
        /*00a0*/ 	.word	0x00000001
        /*00a4*/ 	.word	0x00000001


	//----- nvinfo : EIATTR_CBANK_PARAM_SIZE
	.align		4
.L_31:
        /*00a8*/ 	.byte	0x03, 0x19
        /*00aa*/ 	.short	0x003c


	//----- nvinfo : EIATTR_PARAM_CBANK
	.align		4
        /*00ac*/ 	.byte	0x04, 0x0a
        /*00ae*/ 	.short	(.L_33 - .L_32)
	.align		4
.L_32:
        /*00b0*/ 	.word	index@(.nv.constant0.triton_poi_fused__native_batch_norm_legit_no_training_convolution_relu_8)
        /*00b4*/ 	.short	0x0210
        /*00b6*/ 	.short	0x003c


	//----- nvinfo : EIATTR_SW_WAR
	.align		4
.L_33:
        /*00b8*/ 	.byte	0x04, 0x36
        /*00ba*/ 	.short	(.L_35 - .L_34)
.L_34:
        /*00bc*/ 	.word	0x00000008
.L_35:


//--------------------- .nv.callgraph             --------------------------
	.section	.nv.callgraph,"",@"SHT_CUDA_CALLGRAPH"
	.align	4
	.sectionentsize	8
	.align		4
        /*0000*/ 	.word	0x00000000
	.align		4
        /*0004*/ 	.word	0xffffffff
	.align		4
        /*0008*/ 	.word	0x00000000
	.align		4
        /*000c*/ 	.word	0xfffffffe
	.align		4
        /*0010*/ 	.word	0x00000000
	.align		4
        /*0014*/ 	.word	0xfffffffd
	.align		4
        /*0018*/ 	.word	0x00000000
	.align		4
        /*001c*/ 	.word	0xfffffffc


//--------------------- .nv.constant4             --------------------------
	.section	.nv.constant4,"a",@progbits
	.align	8
	.align		8
.nv.constant4:
        /*0000*/ 	.dword	_$_str
	.align		8
        /*0008*/ 	.dword	_$_str_$_2


//--------------------- .text.triton_poi_fused__native_batch_norm_legit_no_training_convolution_relu_8 --------------------------
	.section	.text.triton_poi_fused__native_batch_norm_legit_no_training_convolution_relu_8,"ax",@progbits
	.align	128
        .global         triton_poi_fused__native_batch_norm_legit_no_training_convolution_relu_8
        .type           triton_poi_fused__native_batch_norm_legit_no_training_convolution_relu_8,@function
        .size           triton_poi_fused__native_batch_norm_legit_no_training_convolution_relu_8,(.L_x_1 - triton_poi_fused__native_batch_norm_legit_no_training_convolution_relu_8)
        .other          triton_poi_fused__native_batch_norm_legit_no_training_convolution_relu_8,@"STO_CUDA_ENTRY STV_DEFAULT"
triton_poi_fused__native_batch_norm_legit_no_training_convolution_relu_8:
.text.triton_poi_fused__native_batch_norm_legit_no_training_convolution_relu_8:
[----:B------:R-:W-:Y:S01]  /*0000*/  LDC R1, c[0x0][0x28] ;  /* 0x00000a00ff017b82 */ /* 0x000fe20000000800 */
[----:B------:R-:W1:Y:S07]  /*0010*/  S2R R0, SR_TID.X ;  /* 0x0000000000007919 */ /* 0x000e6e0000002100 */
[----:B------:R-:W2:Y:S01]  /*0020*/  LDC.64 R14, c[0x0][0x228] ;  /* 0x00008a00ff0e7b82 */ /* 0x000ea20000000a00 */
[----:B------:R-:W-:Y:S01]  /*0030*/  ULDC.64 UR4, c[0x0][0x208] ;  /* 0x0000820000047ab9 */ /* 0x000fe20000000a00 */
[----:B------:R-:W3:Y:S06]  /*0040*/  S2R R5, SR_CTAID.X ;  /* 0x0000000000057919 */ /* 0x000eec0000002500 */
[----:B------:R-:W4:Y:S08]  /*0050*/  LDC.64 R10, c[0x0][0x218] ;  /* 0x00008600ff0a7b82 */ /* 0x000f300000000a00 */
[----:B------:R-:W5:Y:S08]  /*0060*/  LDC.64 R12, c[0x0][0x220] ;  /* 0x00008800ff0c7b82 */ /* 0x000f700000000a00 */
[----:B------:R-:W4:Y:S01]  /*0070*/  LDC.64 R16, c[0x0][0x230] ;  /* 0x00008c00ff107b82 */ /* 0x000f220000000a00 */
[----:B-1----:R-:W-:-:S02]  /*0080*/  SHF.L.U32 R0, R0, 0x1, RZ ;  /* 0x0000000100007819 */ /* 0x002fc400000006ff */
[----:B---3--:R-:W-:Y:S02]  /*0090*/  SHF.R.S32.HI R3, RZ, 0x17, R5 ;  /* 0x00000017ff037819 */ /* 0x008fe40000011405 */
[----:B------:R-:W-:Y:S02]  /*00a0*/  LOP3.LUT R0, R0, 0xfe, RZ, 0xc0, !PT ;  /* 0x000000fe00007812 */ /* 0x000fe400078ec0ff */
[----:B------:R-:W-:Y:S02]  /*00b0*/  SGXT R3, R3, 0x1 ;  /* 0x000000010303781a */ /* 0x000fe40000000200 */
[----:B------:R-:W-:Y:S02]  /*00c0*/  LEA R0, R5, R0, 0x8 ;  /* 0x0000000005007211 */ /* 0x000fe400078e40ff */
[----:B------:R-:W1:Y:S02]  /*00d0*/  LDC.64 R4, c[0x0][0x238] ;  /* 0x00008e00ff047b82 */ /* 0x000e640000000a00 */
[----:B------:R-:W-:-:S04]  /*00e0*/  LEA.HI R3, R3, R0, RZ, 0x4 ;  /* 0x0000000003037211 */ /* 0x000fc800078f20ff */
[--C-:B------:R-:W-:Y:S02]  /*00f0*/  SHF.R.S32.HI R2, RZ, 0x4, R3.reuse ;  /* 0x00000004ff027819 */ /* 0x100fe40000011403 */
[----:B------:R-:W-:-:S04]  /*0100*/  SHF.R.S32.HI R3, RZ, 0x1f, R3 ;  /* 0x0000001fff037819 */ /* 0x000fc80000011403 */
[----:B------:R-:W-:-:S04]  /*0110*/  LEA.HI R3, R3, R2, RZ, 0xa ;  /* 0x0000000203037211 */ /* 0x000fc800078f50ff */
[----:B------:R-:W-:-:S04]  /*0120*/  LOP3.LUT R3, R3, 0xfffffc00, RZ, 0xc0, !PT ;  /* 0xfffffc0003037812 */ /* 0x000fc800078ec0ff */
[----:B------:R-:W-:Y:S02]  /*0130*/  IADD3 R19, R2, -R3, RZ ;  /* 0x8000000302137210 */ /* 0x000fe40007ffe0ff */
[----:B------:R-:W3:Y:S03]  /*0140*/  LDC.64 R2, c[0x0][0x210] ;  /* 0x00008400ff027b82 */ /* 0x000ee60000000a00 */
[----:B--2---:R-:W-:-:S05]  /*0150*/  IMAD.WIDE R14, R19, 0x4, R14 ;  /* 0x00000004130e7825 */ /* 0x004fca00078e020e */
[----:B------:R2:W2:Y:S01]  /*0160*/  LDG.E.EL R18, desc[UR4][R14.64] ;  /* 0x000000040e127981 */ /* 0x0004a2000c2e1900 */
[----:B----4-:R-:W-:-:S04]  /*0170*/  IMAD.WIDE R10, R19, 0x4, R10 ;  /* 0x00000004130a7825 */ /* 0x010fc800078e020a */
[----:B-----5:R-:W-:Y:S01]  /*0180*/  IMAD.WIDE R12, R19, 0x4, R12 ;  /* 0x00000004130c7825 */ /* 0x020fe200078e020c */
[----:B------:R4:W5:Y:S04]  /*0190*/  LDG.E.EL R8, desc[UR4][R10.64] ;  /* 0x000000040a087981 */ /* 0x000968000c2e1900 */
[----:B------:R-:W5:Y:S01]  /*01a0*/  LDG.E.EL R9, desc[UR4][R12.64] ;  /* 0x000000040c097981 */ /* 0x000f62000c2e1900 */
[----:B---3--:R-:W-:-:S05]  /*01b0*/  IMAD.WIDE R2, R0, 0x4, R2 ;  /* 0x0000000400027825 */ /* 0x008fca00078e0202 */
[----:B------:R-:W5:Y:S01]  /*01c0*/  LDG.E.64 R6, desc[UR4][R2.64] ;  /* 0x0000000402067981 */ /* 0x000f62000c1e1b00 */
[----:B0-2---:R-:W-:-:S04]  /*01d0*/  IMAD.WIDE R14, R19, 0x4, R16 ;  /* 0x00000004130e7825 */ /* 0x005fc800078e0210 */
[----:B-1----:R-:W-:Y:S02]  /*01e0*/  IMAD.WIDE R16, R19, 0x4, R4 ;  /* 0x0000000413107825 */ /* 0x002fe400078e0204 */
[----:B------:R-:W2:Y:S01]  /*01f0*/  LDG.E.EL R14, desc[UR4][R14.64] ;  /* 0x000000040e0e7981 */ /* 0x000ea2000c2e1900 */
[----:B----4-:R-:W-:Y:S01]  /*0200*/  HFMA2.MMA R10, -RZ, RZ, 1.625, 0 ;  /* 0x3e800000ff0a7435 */ /* 0x010fe200000001ff */
[----:B------:R-:W0:Y:S02]  /*0210*/  LDC.64 R4, c[0x0][0x240] ;  /* 0x00009000ff047b82 */ /* 0x000e240000000a00 */
[----:B------:R-:W2:Y:S01]  /*0220*/  LDG.E.EL R17, desc[UR4][R16.64] ;  /* 0x0000000410117981 */ /* 0x000ea2000c2e1900 */
[----:B0-----:R-:W-:-:S04]  /*0230*/  IMAD.WIDE R4, R0, 0x4, R4 ;  /* 0x0000000400047825 */ /* 0x001fc800078e0204 */
[----:B------:R-:W-:-:S04]  /*0240*/  FADD R18, R18, 9.9999997473787516356e-06 ;  /* 0x3727c5ac12127421 */ /* 0x000fc80000000000 */
[----:B------:R-:W0:Y:S02]  /*0250*/  MUFU.SQRT R19, R18 ;  /* 0x0000001200137308 */ /* 0x000e240000002000 */
[C---:B0-----:R-:W-:Y:S02]  /*0260*/  FSETP.GT.AND P0, PT, R19.reuse, 8.50705917302346158658e+37, PT ;  /* 0x7e8000001300780b */ /* 0x041fe40003f04000 */
[----:B------:R-:W-:-:S11]  /*0270*/  FSETP.GEU.AND P1, PT, R19, 1.175494350822287508e-38, PT ;  /* 0x008000001300780b */ /* 0x000fd60003f2e000 */
[----:B------:R-:W-:-:S04]  /*0280*/  @P0 FMUL R19, R19, 0.25 ;  /* 0x3e80000013130820 */ /* 0x000fc80000400000 */
[----:B------:R-:W-:-:S06]  /*0290*/  @!P1 FMUL R19, R19, 16777216 ;  /* 0x4b80000013139820 */ /* 0x000fcc0000400000 */
[----:B------:R-:W0:Y:S01]  /*02a0*/  MUFU.RCP R19, R19 ;  /* 0x0000001300137308 */ /* 0x000e220000001000 */
[----:B------:R-:W-:Y:S01]  /*02b0*/  FSEL R10, R10, 1, P0 ;  /* 0x3f8000000a0a7808 */ /* 0x000fe20000000000 */
[--C-:B-----5:R-:W-:Y:S01]  /*02c0*/  FADD R6, R6, R8.reuse ;  /* 0x0000000806067221 */ /* 0x120fe20000000000 */
[----:B------:R-:W-:-:S03]  /*02d0*/  FADD R7, R7, R8 ;  /* 0x0000000807077221 */ /* 0x000fc60000000000 */
[----:B------:R-:W-:Y:S01]  /*02e0*/  @!P1 FMUL R10, R10, 16777216 ;  /* 0x4b8000000a0a9820 */ /* 0x000fe20000400000 */
[C---:B------:R-:W-:Y:S01]  /*02f0*/  FADD R8, -R9.reuse, R6 ;  /* 0x0000000609087221 */ /* 0x040fe20000000100 */
[----:B------:R-:W-:Y:S02]  /*0300*/  FADD R9, -R9, R7 ;  /* 0x0000000709097221 */ /* 0x000fe40000000100 */
[----:B0-----:R-:W-:-:S04]  /*0310*/  FMUL R10, R19, R10 ;  /* 0x0000000a130a7220 */ /* 0x001fc80000400000 */
[-C--:B------:R-:W-:Y:S01]  /*0320*/  FMUL R8, R8, R10.reuse ;  /* 0x0000000a08087220 */ /* 0x080fe20000400000 */
[----:B------:R-:W-:-:S03]  /*0330*/  FMUL R10, R9, R10 ;  /* 0x0000000a090a7220 */ /* 0x000fc60000400000 */
[C-C-:B--2---:R-:W-:Y:S01]  /*0340*/  FFMA R8, R14.reuse, R8, R17.reuse ;  /* 0x000000080e087223 */ /* 0x144fe20000000011 */
[----:B------:R-:W-:-:S04]  /*0350*/  FFMA R10, R14, R10, R17 ;  /* 0x0000000a0e0a7223 */ /* 0x000fc80000000011 */
[----:B------:R-:W-:Y:S02]  /*0360*/  FSETP.GEU.AND P0, PT, R8, RZ, PT ;  /* 0x000000ff0800720b */ /* 0x000fe40003f0e000 */
[----:B------:R-:W-:Y:S02]  /*0370*/  FSETP.GEU.AND P1, PT, R10, RZ, PT ;  /* 0x000000ff0a00720b */ /* 0x000fe40003f2e000 */
[----:B------:R-:W-:Y:S02]  /*0380*/  FSEL R8, R8, RZ, P0 ;  /* 0x000000ff08087208 */ /* 0x000fe40000000000 */
[----:B------:R-:W-:Y:S01]  /*0390*/  FSEL R9, R10, RZ, P1 ;  /* 0x000000ff0a097208 */ /* 0x000fe20000800000 */
[----:B------:R-:W-:Y:S04]  /*03a0*/  STG.E.64 desc[UR4][R2.64], R6 ;  /* 0x0000000602007986 */ /* 0x000fe8000c101b04 */
[----:B------:R-:W-:Y:S01]  /*03b0*/  STG.E.64 desc[UR4][R4.64], R8 ;  /* 0x0000000804007986 */ /* 0x000fe2000c101b04 */
[----:B------:R-:W-:Y:S05]  /*03c0*/  EXIT ;  /* 0x000000000000794d */ /* 0x000fea0003800000 */
.L_x_0:
[----:B------:R-:W-:-:S00]  /*03d0*/  BRA `(.L_x_0) ;  /* 0xfffffffc00fc7947 */ /* 0x000fc0000383ffff */
[----:B------:R-:W-:-:S00]  /*03e0*/  NOP ;  /* 0x0000000000007918 */ /* 0x000fc00000000000 */
        /* <DEDUP_REMOVED lines=9> */
.L_x_1:


//--------------------- .nv.global.init           --------------------------
	.section	.nv.global.init,"aw",@progbits
.nv.global.init:
	.type		_$_str,@object
	.size		_$_str,(_$_str_$_2 - _$_str)
_$_str:
        /*0000*/ 	.byte	0x5f, 0x5f, 0x43, 0x55, 0x44, 0x41, 0x5f, 0x46, 0x54, 0x5a, 0x00
	.type		_$_str_$_2,@object
	.size		_$_str_$_2,(.L_1 - _$_str_$_2)
_$_str_$_2:
        /*000b*/ 	.byte	0x5f, 0x5f, 0x43, 0x55, 0x44, 0x41, 0x5f, 0x50, 0x52, 0x45, 0x43, 0x5f, 0x53, 0x51, 0x52, 0x54
        /*001b*/ 	.byte	0x00
.L_1:


//--------------------- .nv.constant0.triton_poi_fused__native_batch_norm_legit_no_training_convolution_relu_8 --------------------------
	.section	.nv.constant0.triton_poi_fused__native_batch_norm_legit_no_training_convolution_relu_8,"a",@progbits
	.sectionflags	@""
	.align	4
.nv.constant0.triton_poi_fused__native_batch_norm_legit_no_training_convolution_relu_8:
	.zero		588
